//
// Generated by NVIDIA NVVM Compiler
//
// Compiler Build ID: CL-36424714
// Cuda compilation tools, release 13.0, V13.0.88
// Based on NVVM 20.0.0
//

.version 9.0
.target sm_100
.address_size 64

	// .globl	_Z15transpose_naivePfS_ii

.visible .entry _Z15transpose_naivePfS_ii(
	.param .u64 .ptr .align 1 _Z15transpose_naivePfS_ii_param_0,
	.param .u64 .ptr .align 1 _Z15transpose_naivePfS_ii_param_1,
	.param .u32 _Z15transpose_naivePfS_ii_param_2,
	.param .u32 _Z15transpose_naivePfS_ii_param_3
)
{
	.reg .b32 	%r<13>;
	.reg .b32 	%f<2>;
	.reg .b64 	%rd<9>;

	ld.param.u64 	%rd1, [_Z15transpose_naivePfS_ii_param_0];
	ld.param.u64 	%rd2, [_Z15transpose_naivePfS_ii_param_1];
	ld.param.u32 	%r1, [_Z15transpose_naivePfS_ii_param_2];
	ld.param.u32 	%r2, [_Z15transpose_naivePfS_ii_param_3];
	cvta.to.global.u64 	%rd3, %rd2;
	cvta.to.global.u64 	%rd4, %rd1;
	mov.u32 	%r3, %ctaid.x;
	mov.u32 	%r4, %ntid.x;
	mov.u32 	%r5, %tid.x;
	mad.lo.s32 	%r6, %r3, %r4, %r5;
	mov.u32 	%r7, %ctaid.y;
	mov.u32 	%r8, %ntid.y;
	mov.u32 	%r9, %tid.y;
	mad.lo.s32 	%r10, %r7, %r8, %r9;
	mad.lo.s32 	%r11, %r2, %r10, %r6;
	mad.lo.s32 	%r12, %r1, %r6, %r10;
	mul.wide.s32 	%rd5, %r11, 4;
	add.s64 	%rd6, %rd4, %rd5;
	ld.global.f32 	%f1, [%rd6];
	mul.wide.s32 	%rd7, %r12, 4;
	add.s64 	%rd8, %rd3, %rd7;
	st.global.f32 	[%rd8], %f1;
	ret;

}


// ===== COMPILED SASS (sm_100) =====

	.target	sm_100

	.elftype	@"ET_EXEC"


//--------------------- .note.nv.tkinfo           --------------------------
	.section	.note.nv.tkinfo,"",@"SHT_NOTE"
	.sectionflags	@"SHF_NOTE_NV_TKINFO"
	.tkinfo
        /*0018*/ 	.word	0x00000002
        /*0030*/ 	.string	""
        /*0030*/ 	.string	"ptxas"
        /*0030*/ 	.string	"Cuda compilation tools, release 13.0, V13.0.88"
        /*0030*/ 	.string	"Build cuda_13.0.r13.0/compiler.36424714_0"
        /*0030*/ 	.string	"-arch sm_100 -m 64 "



//--------------------- .note.nv.cuinfo           --------------------------
	.section	.note.nv.cuinfo,"",@"SHT_NOTE"
	.sectionflags	@"SHF_NOTE_NV_CUINFO"
        /*0018*/ 	.short	0x0002
        /*001a*/ 	.short	0x0064
        /*001c*/ 	.short	0x0082
	.zero		2


//--------------------- .nv.info                  --------------------------
	.section	.nv.info,"",@"SHT_CUDA_INFO"
	.align	4


	//----- nvinfo : EIATTR_REGCOUNT
	.align		4
        /*0000*/ 	.byte	0x04, 0x2f
        /*0002*/ 	.short	(.L_1 - .L_0)
	.align		4
.L_0:
        /*0004*/ 	.word	index@(_Z15transpose_naivePfS_ii)
        /*0008*/ 	.word	0x0000000a


	//----- nvinfo : EIATTR_FRAME_SIZE
	.align		4
.L_1:
        /*000c*/ 	.byte	0x04, 0x11
        /*000e*/ 	.short	(.L_3 - .L_2)
	.align		4
.L_2:
        /*0010*/ 	.word	index@(_Z15transpose_naivePfS_ii)
        /*0014*/ 	.word	0x00000000


	//----- nvinfo : EIATTR_MIN_STACK_SIZE
	.align		4
.L_3:
        /*0018*/ 	.byte	0x04, 0x12
        /*001a*/ 	.short	(.L_5 - .L_4)
	.align		4
.L_4:
        /*001c*/ 	.word	index@(_Z15transpose_naivePfS_ii)
        /*0020*/ 	.word	0x00000000
.L_5:


//--------------------- .nv.compat                --------------------------
	.section	.nv.compat,"",@"SHT_CUDA_COMPAT_INFO"
	.align	4
        /*0000*/ 	.byte	0x02, 0x09, 0x00, 0x00, 0x02, 0x02, 0x01, 0x00, 0x02, 0x05, 0x05, 0x00, 0x03, 0x07, 0x01, 0x01
        /*0010*/ 	.byte	0x02, 0x03, 0x00, 0x00, 0x02, 0x06, 0x01, 0x00, 0x04, 0x0b, 0x08, 0x00, 0x09, 0x00, 0x00, 0x00
        /*0020*/ 	.byte	0x00, 0x00, 0x00, 0x00


//--------------------- .nv.info._Z15transpose_naivePfS_ii --------------------------
	.section	.nv.info._Z15transpose_naivePfS_ii,"",@"SHT_CUDA_INFO"
	.sectionflags	@""
	.align	4


	//----- nvinfo : EIATTR_CUDA_API_VERSION
	.align		4
        /*0000*/ 	.byte	0x04, 0x37
        /*0002*/ 	.short	(.L_7 - .L_6)
.L_6:
        /*0004*/ 	.word	0x00000082


	//----- nvinfo : EIATTR_KPARAM_INFO
	.align		4
.L_7:
        /*0008*/ 	.byte	0x04, 0x17
        /*000a*/ 	.short	(.L_9 - .L_8)
.L_8:
        /*000c*/ 	.word	0x00000000
        /*0010*/ 	.short	0x0003
        /*0012*/ 	.short	0x0014
        /*0014*/ 	.byte	0x00, 0xf0, 0x11, 0x00


	//----- nvinfo : EIATTR_KPARAM_INFO
	.align		4
.L_9:
        /*0018*/ 	.byte	0x04, 0x17
        /*001a*/ 	.short	(.L_11 - .L_10)
.L_10:
        /*001c*/ 	.word	0x00000000
        /*0020*/ 	.short	0x0002
        /*0022*/ 	.short	0x0010
        /*0024*/ 	.byte	0x00, 0xf0, 0x11, 0x00


	//----- nvinfo : EIATTR_KPARAM_INFO
	.align		4
.L_11:
        /*0028*/ 	.byte	0x04, 0x17
        /*002a*/ 	.short	(.L_13 - .L_12)
.L_12:
        /*002c*/ 	.word	0x00000000
        /*0030*/ 	.short	0x0001
        /*0032*/ 	.short	0x0008
        /*0034*/ 	.byte	0x00, 0xf5, 0x21, 0x00


	//----- nvinfo : EIATTR_KPARAM_INFO
	.align		4
.L_13:
        /*0038*/ 	.byte	0x04, 0x17
        /*003a*/ 	.short	(.L_15 - .L_14)
.L_14:
        /*003c*/ 	.word	0x00000000
        /*0040*/ 	.short	0x0000
        /*0042*/ 	.short	0x0000
        /*0044*/ 	.byte	0x00, 0xf5, 0x21, 0x00


	//----- nvinfo : EIATTR_SPARSE_MMA_MASK
	.align		4
.L_15:
        /*0048*/ 	.byte	0x03, 0x50
        /*004a*/ 	.short	0x0000


	//----- nvinfo : EIATTR_MAXREG_COUNT
	.align		4
        /*004c*/ 	.byte	0x03, 0x1b
        /*004e*/ 	.short	0x00ff


	//----- nvinfo : EIATTR_MERCURY_ISA_VERSION
	.align		4
        /*0050*/ 	.byte	0x03, 0x5f
        /*0052*/ 	.short	0x0101


	//----- nvinfo : EIATTR_VRC_CTA_INIT_COUNT
	.align		4
        /*0054*/ 	.byte	0x02, 0x4a
	.zero		1
	.zero		1


	//----- nvinfo : EIATTR_EXIT_INSTR_OFFSETS
	.align		4
        /*0058*/ 	.byte	0x04, 0x1c
        /*005a*/ 	.short	(.L_17 - .L_16)


	//   ....[0]....
.L_16:
        /*005c*/ 	.word	0x00000130


	//----- nvinfo : EIATTR_CBANK_PARAM_SIZE
	.align		4
.L_17:
        /*0060*/ 	.byte	0x03, 0x19
        /*0062*/ 	.short	0x0018


	//----- nvinfo : EIATTR_PARAM_CBANK
	.align		4
        /*0064*/ 	.byte	0x04, 0x0a
        /*0066*/ 	.short	(.L_19 - .L_18)
	.align		4
.L_18:
        /*0068*/ 	.word	index@(.nv.constant0._Z15transpose_naivePfS_ii)
        /*006c*/ 	.short	0x0380
        /*006e*/ 	.short	0x0018


	//----- nvinfo : EIATTR_SW_WAR
	.align		4
.L_19:
        /*0070*/ 	.byte	0x04, 0x36
        /*0072*/ 	.short	(.L_21 - .L_20)
.L_20:
        /*0074*/ 	.word	0x00000008
.L_21:


//--------------------- .nv.callgraph             --------------------------
	.section	.nv.callgraph,"",@"SHT_CUDA_CALLGRAPH"
	.align	4
	.sectionentsize	8
	.align		4
        /*0000*/ 	.word	0x00000000
	.align		4
        /*0004*/ 	.word	0xffffffff
	.align		4
        /*0008*/ 	.word	0x00000000
	.align		4
        /*000c*/ 	.word	0xfffffffe
	.align		4
        /*0010*/ 	.word	0x00000000
	.align		4
        /*0014*/ 	.word	0xfffffffd
	.align		4
        /*0018*/ 	.word	0x00000000
	.align		4
        /*001c*/ 	.word	0xfffffffc


//--------------------- .text._Z15transpose_naivePfS_ii --------------------------
	.section	.text._Z15transpose_naivePfS_ii,"ax",@progbits
	.align	128
        .global         _Z15transpose_naivePfS_ii
        .type           _Z15transpose_naivePfS_ii,@function
        .size           _Z15transpose_naivePfS_ii,(.L_x_1 - _Z15transpose_naivePfS_ii)
        .other          _Z15transpose_naivePfS_ii,@"STO_CUDA_ENTRY STV_DEFAULT"
_Z15transpose_naivePfS_ii:
.text._Z15transpose_naivePfS_ii:
[----:B------:R-:W-:Y:S01]  /*0000*/  LDC R1, c[0x0][0x37c] ;  /* 0x0000df00ff017b82 */ /* 0x000fe20000000800 */
[----:B------:R-:W0:Y:S07]  /*0010*/  S2R R5, SR_TID.X ;  /* 0x0000000000057919 */ /* 0x000e2e0000002100 */
[----:B------:R-:W0:Y:S01]  /*0020*/  LDC R0, c[0x0][0x360] ;  /* 0x0000d800ff007b82 */ /* 0x000e220000000800 */
[----:B------:R-:W1:Y:S01]  /*0030*/  LDCU.64 UR8, c[0x0][0x390] ;  /* 0x00007200ff0877ac */ /* 0x000e620008000a00 */
[----:B------:R-:W2:Y:S01]  /*0040*/  S2R R4, SR_TID.Y ;  /* 0x0000000000047919 */ /* 0x000ea20000002200 */
[----:B------:R-:W3:Y:S05]  /*0050*/  LDCU.64 UR4, c[0x0][0x358] ;  /* 0x00006b00ff0477ac */ /* 0x000eea0008000a00 */
[----:B------:R-:W0:Y:S08]  /*0060*/  S2UR UR6, SR_CTAID.X ;  /* 0x00000000000679c3 */ /* 0x000e300000002500 */
[----:B------:R-:W2:Y:S08]  /*0070*/  S2UR UR7, SR_CTAID.Y ;  /* 0x00000000000779c3 */ /* 0x000eb00000002600 */
[----:B------:R-:W2:Y:S08]  /*0080*/  LDC R7, c[0x0][0x364] ;  /* 0x0000d900ff077b82 */ /* 0x000eb00000000800 */
[----:B------:R-:W4:Y:S01]  /*0090*/  LDC.64 R2, c[0x0][0x380] ;  /* 0x0000e000ff027b82 */ /* 0x000f220000000a00 */
[----:B0-----:R-:W-:-:S02]  /*00a0*/  IMAD R0, R0, UR6, R5 ;  /* 0x0000000600007c24 */ /* 0x001fc4000f8e0205 */
[----:B--2---:R-:W-:-:S04]  /*00b0*/  IMAD R7, R7, UR7, R4 ;  /* 0x0000000707077c24 */ /* 0x004fc8000f8e0204 */
[----:B-1----:R-:W-:-:S04]  /*00c0*/  IMAD R5, R7, UR9, R0 ;  /* 0x0000000907057c24 */ /* 0x002fc8000f8e0200 */
[----:B----4-:R-:W-:Y:S02]  /*00d0*/  IMAD.WIDE R2, R5, 0x4, R2 ;  /* 0x0000000405027825 */ /* 0x010fe400078e0202 */
[----:B------:R-:W0:Y:S04]  /*00e0*/  LDC.64 R4, c[0x0][0x388] ;  /* 0x0000e200ff047b82 */ /* 0x000e280000000a00 */
[----:B---3--:R-:W2:Y:S01]  /*00f0*/  LDG.E R3, desc[UR4][R2.64] ;  /* 0x0000000402037981 */ /* 0x008ea2000c1e1900 */
[----:B------:R-:W-:-:S04]  /*0100*/  IMAD R7, R0, UR8, R7 ;  /* 0x0000000800077c24 */ /* 0x000fc8000f8e0207 */
[----:B0-----:R-:W-:-:S05]  /*0110*/  IMAD.WIDE R4, R7, 0x4, R4 ;  /* 0x0000000407047825 */ /* 0x001fca00078e0204 */
[----:B--2---:R-:W-:Y:S01]  /*0120*/  STG.E desc[UR4][R4.64], R3 ;  /* 0x0000000304007986 */ /* 0x004fe2000c101904 */
[----:B------:R-:W-:Y:S05]  /*0130*/  EXIT ;  /* 0x000000000000794d */ /* 0x000fea0003800000 */
.L_x_0:
[----:B------:R-:W-:-:S00]  /*0140*/  BRA `(.L_x_0) ;  /* 0xfffffffc00fc7947 */ /* 0x000fc0000383ffff */
[----:B------:R-:W-:-:S00]  /*0150*/  NOP ;  /* 0x0000000000007918 */ /* 0x000fc00000000000 */
        /* <DEDUP_REMOVED lines=10> */
.L_x_1:


//--------------------- .nv.shared.reserved.0     --------------------------
	.section	.nv.shared.reserved.0,"aw",@nobits
	.weak		__nv_reservedSMEM_offset_0_alias
	.size		__nv_reservedSMEM_offset_0_alias, 0, 64
	.other		__nv_reservedSMEM_offset_0_alias,@"STO_CUDA_RESERVED_SHARED STV_DEFAULT"
__nv_reservedSMEM_offset_0_alias:
	.zero		0
	.zero		64


//--------------------- .nv.constant0._Z15transpose_naivePfS_ii --------------------------
	.section	.nv.constant0._Z15transpose_naivePfS_ii,"a",@progbits
	.sectionflags	@""
	.align	4
.nv.constant0._Z15transpose_naivePfS_ii:
	.zero		920


//--------------------- SYMBOLS --------------------------

	.type		.nv.reservedSmem.offset0,@object
	.size		.nv.reservedSmem.offset0,0x4
